	.headerflags	@"EF_CUDA_TEXMODE_UNIFIED EF_CUDA_64BIT_ADDRESS EF_CUDA_ACCELERATORS EF_CUDA_SM90 EF_CUDA_VIRTUAL_SM(EF_CUDA_SM90)"
	.elftype	@"ET_EXEC"


//--------------------- .nv.info                  --------------------------
	.section	.nv.info,"",@"SHT_CUDA_INFO"
	.align	4


	//----- nvinfo : EIATTR_REGCOUNT
	.align		4
        /*0000*/ 	.byte	0x04, 0x2f
        /*0002*/ 	.short	(.L_3 - .L_2)
	.align		4
.L_2:
        /*0004*/ 	.word	index@(triton_poi_fused__native_batch_norm_legit_no_training_relu_37)
        /*0008*/ 	.word	0x00000016


	//----- nvinfo : EIATTR_MIN_STACK_SIZE
	.align		4
.L_3:
        /*000c*/ 	.byte	0x04, 0x12
        /*000e*/ 	.short	(.L_5 - .L_4)
	.align		4
.L_4:
        /*0010*/ 	.word	index@(triton_poi_fused__native_batch_norm_legit_no_training_relu_37)
        /*0014*/ 	.word	0x00000000


	//----- nvinfo : EIATTR_FRAME_SIZE
	.align		4
.L_5:
        /*0018*/ 	.byte	0x04, 0x11
        /*001a*/ 	.short	(.L_7 - .L_6)
	.align		4
.L_6:
        /*001c*/ 	.word	index@(triton_poi_fused__native_batch_norm_legit_no_training_relu_37)
        /*0020*/ 	.word	0x00000000


	//----- nvinfo : EIATTR_MIN_STACK_SIZE
	.align		4
.L_7:
        /*0024*/ 	.byte	0x04, 0x12
        /*0026*/ 	.short	(.L_9 - .L_8)
	.align		4
.L_8:
        /*0028*/ 	.word	index@(triton_poi_fused__native_batch_norm_legit_no_training_relu_37)
        /*002c*/ 	.word	0x00000000
.L_9:


//--------------------- .nv.info.triton_poi_fused__native_batch_norm_legit_no_training_relu_37 --------------------------
	.section	.nv.info.triton_poi_fused__native_batch_norm_legit_no_training_relu_37,"",@"SHT_CUDA_INFO"
	.sectionflags	@""
	.align	4


	//----- nvinfo : EIATTR_CUDA_API_VERSION
	.align		4
        /*0000*/ 	.byte	0x04, 0x37
        /*0002*/ 	.short	(.L_11 - .L_10)
.L_10:
        /*0004*/ 	.word	0x0000007c


	//----- nvinfo : EIATTR_KPARAM_INFO
	.align		4
.L_11:
        /*0008*/ 	.byte	0x04, 0x17
        /*000a*/ 	.short	(.L_13 - .L_12)
.L_12:
        /*000c*/ 	.word	0x00000000
        /*0010*/ 	.short	0x0006
        /*0012*/ 	.short	0x0030
        /*0014*/ 	.byte	0x00, 0xf0, 0x11, 0x00


	//----- nvinfo : EIATTR_KPARAM_INFO
	.align		4
.L_13:
        /*0018*/ 	.byte	0x04, 0x17
        /*001a*/ 	.short	(.L_15 - .L_14)
.L_14:
        /*001c*/ 	.word	0x00000000
        /*0020*/ 	.short	0x0005
        /*0022*/ 	.short	0x0028
        /*0024*/ 	.byte	0x00, 0xf4, 0x21, 0x00


	//----- nvinfo : EIATTR_KPARAM_INFO
	.align		4
.L_15:
        /*0028*/ 	.byte	0x04, 0x17
        /*002a*/ 	.short	(.L_17 - .L_16)
.L_16:
        /*002c*/ 	.word	0x00000000
        /*0030*/ 	.short	0x0004
        /*0032*/ 	.short	0x0020
        /*0034*/ 	.byte	0x00, 0xf4, 0x21, 0x00


	//----- nvinfo : EIATTR_KPARAM_INFO
	.align		4
.L_17:
        /*0038*/ 	.byte	0x04, 0x17
        /*003a*/ 	.short	(.L_19 - .L_18)
.L_18:
        /*003c*/ 	.word	0x00000000
        /*0040*/ 	.short	0x0003
        /*0042*/ 	.short	0x0018
        /*0044*/ 	.byte	0x00, 0xf4, 0x21, 0x00


	//----- nvinfo : EIATTR_KPARAM_INFO
	.align		4
.L_19:
        /*0048*/ 	.byte	0x04, 0x17
        /*004a*/ 	.short	(.L_21 - .L_20)
.L_20:
        /*004c*/ 	.word	0x00000000
        /*0050*/ 	.short	0x0002
        /*0052*/ 	.short	0x0010
        /*0054*/ 	.byte	0x00, 0xf4, 0x21, 0x00


	//----- nvinfo : EIATTR_KPARAM_INFO
	.align		4
.L_21:
        /*0058*/ 	.byte	0x04, 0x17
        /*005a*/ 	.short	(.L_23 - .L_22)
.L_22:
        /*005c*/ 	.word	0x00000000
        /*0060*/ 	.short	0x0001
        /*0062*/ 	.short	0x0008
        /*0064*/ 	.byte	0x00, 0xf4, 0x21, 0x00


	//----- nvinfo : EIATTR_KPARAM_INFO
	.align		4
.L_23:
        /*0068*/ 	.byte	0x04, 0x17
        /*006a*/ 	.short	(.L_25 - .L_24)
.L_24:
        /*006c*/ 	.word	0x00000000
        /*0070*/ 	.short	0x0000
        /*0072*/ 	.short	0x0000
        /*0074*/ 	.byte	0x00, 0xf4, 0x21, 0x00


	//----- nvinfo : EIATTR_SPARSE_MMA_MASK
	.align		4
.L_25:
        /*0078*/ 	.byte	0x03, 0x50
        /*007a*/ 	.short	0x0000


	//----- nvinfo : EIATTR_MAXREG_COUNT
	.align		4
        /*007c*/ 	.byte	0x03, 0x1b
        /*007e*/ 	.short	0x00ff


	//----- nvinfo : EIATTR_EXIT_INSTR_OFFSETS
	.align		4
        /*0080*/ 	.byte	0x04, 0x1c
        /*0082*/ 	.short	(.L_27 - .L_26)


	//   ....[0]....
.L_26:
        /*0084*/ 	.word	0x00000420


	//   ....[1]....
        /*0088*/ 	.word	0x00000440


	//----- nvinfo : EIATTR_REQNTID
	.align		4
.L_27:
        /*008c*/ 	.byte	0x04, 0x10
        /*008e*/ 	.short	(.L_29 - .L_28)
.L_28:
        /*0090*/ 	.word	0x00000080
        /*0094*/ 	.word	0x00000001
        /*0098*/ 	.word	0x00000001


	//----- nvinfo : EIATTR_CBANK_PARAM_SIZE
	.align		4
.L_29:
        /*009c*/ 	.byte	0x03, 0x19
        /*009e*/ 	.short	0x0034


	//----- nvinfo : EIATTR_PARAM_CBANK
	.align		4
        /*00a0*/ 	.byte	0x04, 0x0a
        /*00a2*/ 	.short	(.L_31 - .L_30)
	.align		4
.L_30:
        /*00a4*/ 	.word	index@(.nv.constant0.triton_poi_fused__native_batch_norm_legit_no_training_relu_37)
        /*00a8*/ 	.short	0x0210
        /*00aa*/ 	.short	0x0034


	//----- nvinfo : EIATTR_SW_WAR
	.align		4
.L_31:
        /*00ac*/ 	.byte	0x04, 0x36
        /*00ae*/ 	.short	(.L_33 - .L_32)
.L_32:
        /*00b0*/ 	.word	0x00000008
.L_33:


//--------------------- .nv.callgraph             --------------------------
	.section	.nv.callgraph,"",@"SHT_CUDA_CALLGRAPH"
	.align	4
	.sectionentsize	8
	.align		4
        /*0000*/ 	.word	0x00000000
	.align		4
        /*0004*/ 	.word	0xffffffff
	.align		4
        /*0008*/ 	.word	0x00000000
	.align		4
        /*000c*/ 	.word	0xfffffffe
	.align		4
        /*0010*/ 	.word	0x00000000
	.align		4
        /*0014*/ 	.word	0xfffffffd
	.align		4
        /*0018*/ 	.word	0x00000000
	.align		4
        /*001c*/ 	.word	0xfffffffc


//--------------------- .nv.constant4             --------------------------
	.section	.nv.constant4,"a",@progbits
	.align	8
	.align		8
.nv.constant4:
        /*0000*/ 	.dword	_$_str
	.align		8
        /*0008*/ 	.dword	_$_str_$_2


//--------------------- .text.triton_poi_fused__native_batch_norm_legit_no_training_relu_37 --------------------------
	.section	.text.triton_poi_fused__native_batch_norm_legit_no_training_relu_37,"ax",@progbits
	.align	128
        .global         triton_poi_fused__native_batch_norm_legit_no_training_relu_37
        .type           triton_poi_fused__native_batch_norm_legit_no_training_relu_37,@function
        .size           triton_poi_fused__native_batch_norm_legit_no_training_relu_37,(.L_x_1 - triton_poi_fused__native_batch_norm_legit_no_training_relu_37)
        .other          triton_poi_fused__native_batch_norm_legit_no_training_relu_37,@"STO_CUDA_ENTRY STV_DEFAULT"
triton_poi_fused__native_batch_norm_legit_no_training_relu_37:
.text.triton_poi_fused__native_batch_norm_legit_no_training_relu_37:
[----:B------:R-:W0:Y:S01]  /*0000*/  LDC R1, c[0x0][0x28] ;  /* 0x00000a00ff017b82 */ /* 0x000e220000000800 */
[----:B------:R-:W1:Y:S07]  /*0010*/  S2R R0, SR_TID.X ;  /* 0x0000000000007919 */ /* 0x000e6e0000002100 */
[----:B------:R-:W2:Y:S01]  /*0020*/  LDC.64 R8, c[0x0][0x220] ;  /* 0x00008800ff087b82 */ /* 0x000ea20000000a00 */
[----:B------:R-:W-:Y:S01]  /*0030*/  ULDC.64 UR4, c[0x0][0x208] ;  /* 0x0000820000047ab9 */ /* 0x000fe20000000a00 */
[----:B------:R-:W3:Y:S06]  /*0040*/  S2R R5, SR_CTAID.X ;  /* 0x0000000000057919 */ /* 0x000eec0000002500 */
[----:B------:R-:W4:Y:S08]  /*0050*/  LDC.64 R12, c[0x0][0x210] ;  /* 0x00008400ff0c7b82 */ /* 0x000f300000000a00 */
[----:B------:R-:W5:Y:S08]  /*0060*/  LDC.64 R14, c[0x0][0x218] ;  /* 0x00008600ff0e7b82 */ /* 0x000f700000000a00 */
[----:B------:R-:W5:Y:S01]  /*0070*/  LDC.64 R16, c[0x0][0x228] ;  /* 0x00008a00ff107b82 */ /* 0x000f620000000a00 */
[----:B-1----:R-:W-:-:S07]  /*0080*/  SHF.L.U32 R0, R0, 0x1, RZ ;  /* 0x0000000100007819 */ /* 0x002fce00000006ff */
[----:B------:R-:W1:Y:S01]  /*0090*/  LDC.64 R18, c[0x0][0x230] ;  /* 0x00008c00ff127b82 */ /* 0x000e620000000a00 */
[----:B---3--:R-:W-:Y:S02]  /*00a0*/  SHF.R.S32.HI R3, RZ, 0x17, R5 ;  /* 0x00000017ff037819 */ /* 0x008fe40000011405 */
[----:B------:R-:W-:Y:S02]  /*00b0*/  LOP3.LUT R0, R0, 0xfe, RZ, 0xc0, !PT ;  /* 0x000000fe00007812 */ /* 0x000fe400078ec0ff */
[----:B------:R-:W-:Y:S02]  /*00c0*/  SGXT R3, R3, 0x1 ;  /* 0x000000010303781a */ /* 0x000fe40000000200 */
[----:B------:R-:W-:-:S04]  /*00d0*/  LEA R0, R5, R0, 0x8 ;  /* 0x0000000005007211 */ /* 0x000fc800078e40ff */
[----:B------:R-:W-:Y:S02]  /*00e0*/  LEA.HI R3, R3, R0, RZ, 0x7 ;  /* 0x0000000003037211 */ /* 0x000fe400078f38ff */
[----:B------:R-:W-:Y:S02]  /*00f0*/  ISETP.GE.AND P0, PT, R0, 0x4800, PT ;  /* 0x000048000000780c */ /* 0x000fe40003f06270 */
[----:B------:R-:W-:-:S04]  /*0100*/  LOP3.LUT R3, R3, 0xffffff80, RZ, 0xc0, !PT ;  /* 0xffffff8003037812 */ /* 0x000fc800078ec0ff */
[----:B------:R-:W-:Y:S02]  /*0110*/  IADD3 R11, R0, -R3, RZ ;  /* 0x80000003000b7210 */ /* 0x000fe40007ffe0ff */
[----:B------:R-:W-:-:S03]  /*0120*/  CS2R R2, SRZ ;  /* 0x0000000000027805 */ /* 0x000fc6000001ff00 */
[----:B--2---:R-:W-:-:S05]  /*0130*/  IMAD.WIDE R8, R11, 0x4, R8 ;  /* 0x000000040b087825 */ /* 0x004fca00078e0208 */
[----:B------:R2:W3:Y:S01]  /*0140*/  @!P0 LDG.E.EL.64 R2, desc[UR4][R8.64] ;  /* 0x0000000408028981 */ /* 0x0004e2000c2e1b00 */
[----:B------:R-:W-:Y:S02]  /*0150*/  CS2R R4, SRZ ;  /* 0x0000000000047805 */ /* 0x000fe4000001ff00 */
[----:B------:R-:W-:Y:S01]  /*0160*/  CS2R R6, SRZ ;  /* 0x0000000000067805 */ /* 0x000fe2000001ff00 */
[----:B----4-:R-:W-:-:S04]  /*0170*/  IMAD.WIDE R12, R0, 0x4, R12 ;  /* 0x00000004000c7825 */ /* 0x010fc800078e020c */
[C---:B-----5:R-:W-:Y:S01]  /*0180*/  IMAD.WIDE R14, R11.reuse, 0x4, R14 ;  /* 0x000000040b0e7825 */ /* 0x060fe200078e020e */
[----:B------:R-:W4:Y:S01]  /*0190*/  @!P0 LDG.E.64 R4, desc[UR4][R12.64] ;  /* 0x000000040c048981 */ /* 0x000f22000c1e1b00 */
[----:B--2---:R-:W-:Y:S02]  /*01a0*/  CS2R R8, SRZ ;  /* 0x0000000000087805 */ /* 0x004fe4000001ff00 */
[C---:B0-----:R-:W-:Y:S01]  /*01b0*/  IMAD.WIDE R16, R11.reuse, 0x4, R16 ;  /* 0x000000040b107825 */ /* 0x041fe200078e0210 */
[----:B------:R0:W4:Y:S03]  /*01c0*/  @!P0 LDG.E.EL.64 R6, desc[UR4][R14.64] ;  /* 0x000000040e068981 */ /* 0x000126000c2e1b00 */
[----:B-1----:R-:W-:Y:S01]  /*01d0*/  IMAD.WIDE R18, R11, 0x4, R18 ;  /* 0x000000040b127825 */ /* 0x002fe200078e0212 */
[----:B------:R-:W-:-:S04]  /*01e0*/  CS2R R10, SRZ ;  /* 0x00000000000a7805 */ /* 0x000fc8000001ff00 */
[----:B------:R-:W2:Y:S04]  /*01f0*/  @!P0 LDG.E.EL.64 R8, desc[UR4][R18.64] ;  /* 0x0000000412088981 */ /* 0x000ea8000c2e1b00 */
[----:B------:R-:W2:Y:S01]  /*0200*/  @!P0 LDG.E.EL.64 R10, desc[UR4][R16.64] ;  /* 0x00000004100a8981 */ /* 0x000ea2000c2e1b00 */
[----:B0-----:R-:W-:Y:S01]  /*0210*/  HFMA2.MMA R14, -RZ, RZ, 1.625, 0 ;  /* 0x3e800000ff0e7435 */ /* 0x001fe200000001ff */
[----:B---3--:R-:W-:Y:S01]  /*0220*/  FADD R2, R2, 0.0010000000474974513054 ;  /* 0x3a83126f02027421 */ /* 0x008fe20000000000 */
[----:B------:R-:W-:-:S03]  /*0230*/  FADD R3, R3, 0.0010000000474974513054 ;  /* 0x3a83126f03037421 */ /* 0x000fc60000000000 */
[----:B------:R-:W0:Y:S08]  /*0240*/  MUFU.SQRT R12, R2 ;  /* 0x00000002000c7308 */ /* 0x000e300000002000 */
[----:B------:R1:W3:Y:S01]  /*0250*/  MUFU.SQRT R13, R3 ;  /* 0x00000003000d7308 */ /* 0x0002e20000002000 */
[C---:B0-----:R-:W-:Y:S02]  /*0260*/  FSETP.GT.AND P1, PT, R12.reuse, 8.50705917302346158658e+37, PT ;  /* 0x7e8000000c00780b */ /* 0x041fe40003f24000 */
[----:B------:R-:W-:Y:S01]  /*0270*/  FSETP.GEU.AND P3, PT, R12, 1.175494350822287508e-38, PT ;  /* 0x008000000c00780b */ /* 0x000fe20003f6e000 */
[----:B-1----:R-:W0:Y:S01]  /*0280*/  LDC.64 R2, c[0x0][0x238] ;  /* 0x00008e00ff027b82 */ /* 0x002e220000000a00 */
[----:B---3--:R-:W-:-:S02]  /*0290*/  FSETP.GT.AND P2, PT, R13, 8.50705917302346158658e+37, PT ;  /* 0x7e8000000d00780b */ /* 0x008fc40003f44000 */
[----:B------:R-:W-:-:S07]  /*02a0*/  FSETP.GEU.AND P4, PT, R13, 1.175494350822287508e-38, PT ;  /* 0x008000000d00780b */ /* 0x000fce0003f8e000 */
[----:B------:R-:W-:-:S04]  /*02b0*/  @P1 FMUL R12, R12, 0.25 ;  /* 0x3e8000000c0c1820 */ /* 0x000fc80000400000 */
[----:B------:R-:W-:Y:S01]  /*02c0*/  @!P3 FMUL R12, R12, 16777216 ;  /* 0x4b8000000c0cb820 */ /* 0x000fe20000400000 */
[----:B------:R-:W-:-:S04]  /*02d0*/  @P2 FMUL R13, R13, 0.25 ;  /* 0x3e8000000d0d2820 */ /* 0x000fc80000400000 */
[----:B------:R-:W-:Y:S01]  /*02e0*/  @!P4 FMUL R13, R13, 16777216 ;  /* 0x4b8000000d0dc820 */ /* 0x000fe20000400000 */
[----:B------:R-:W1:Y:S01]  /*02f0*/  MUFU.RCP R12, R12 ;  /* 0x0000000c000c7308 */ /* 0x000e620000001000 */
[----:B------:R-:W-:-:S07]  /*0300*/  FSEL R15, R14, 1, P1 ;  /* 0x3f8000000e0f7808 */ /* 0x000fce0000800000 */
[----:B------:R-:W3:Y:S01]  /*0310*/  MUFU.RCP R13, R13 ;  /* 0x0000000d000d7308 */ /* 0x000ee20000001000 */
[----:B------:R-:W-:Y:S01]  /*0320*/  FSEL R14, R14, 1, P2 ;  /* 0x3f8000000e0e7808 */ /* 0x000fe20001000000 */
[----:B------:R-:W-:-:S04]  /*0330*/  @!P3 FMUL R15, R15, 16777216 ;  /* 0x4b8000000f0fb820 */ /* 0x000fc80000400000 */
[----:B------:R-:W-:Y:S01]  /*0340*/  @!P4 FMUL R14, R14, 16777216 ;  /* 0x4b8000000e0ec820 */ /* 0x000fe20000400000 */
[----:B----4-:R-:W-:Y:S01]  /*0350*/  FADD R5, -R7, R5 ;  /* 0x0000000507057221 */ /* 0x010fe20000000100 */
[----:B------:R-:W-:Y:S01]  /*0360*/  FADD R4, -R6, R4 ;  /* 0x0000000406047221 */ /* 0x000fe20000000100 */
[----:B-1----:R-:W-:Y:S01]  /*0370*/  FMUL R15, R12, R15 ;  /* 0x0000000f0c0f7220 */ /* 0x002fe20000400000 */
[----:B---3--:R-:W-:-:S03]  /*0380*/  FMUL R14, R13, R14 ;  /* 0x0000000e0d0e7220 */ /* 0x008fc60000400000 */
[----:B------:R-:W-:Y:S01]  /*0390*/  FMUL R15, R4, R15 ;  /* 0x0000000f040f7220 */ /* 0x000fe20000400000 */
[----:B------:R-:W-:-:S03]  /*03a0*/  FMUL R14, R5, R14 ;  /* 0x0000000e050e7220 */ /* 0x000fc60000400000 */
[----:B--2---:R-:W-:Y:S01]  /*03b0*/  FFMA R8, R15, R10, R8 ;  /* 0x0000000a0f087223 */ /* 0x004fe20000000008 */
[----:B------:R-:W-:-:S04]  /*03c0*/  FFMA R9, R14, R11, R9 ;  /* 0x0000000b0e097223 */ /* 0x000fc80000000009 */
[----:B------:R-:W-:Y:S02]  /*03d0*/  FSETP.GEU.AND P1, PT, R8, RZ, PT ;  /* 0x000000ff0800720b */ /* 0x000fe40003f2e000 */
[C---:B------:R-:W-:Y:S01]  /*03e0*/  FSETP.GEU.AND P2, PT, R9.reuse, RZ, PT ;  /* 0x000000ff0900720b */ /* 0x040fe20003f4e000 */
[----:B0-----:R-:W-:Y:S01]  /*03f0*/  IMAD.WIDE R2, R0, 0x4, R2 ;  /* 0x0000000400027825 */ /* 0x001fe200078e0202 */
[----:B------:R-:W-:Y:S02]  /*0400*/  FSEL R8, R8, RZ, P1 ;  /* 0x000000ff08087208 */ /* 0x000fe40000800000 */
[----:B------:R-:W-:Y:S01]  /*0410*/  FSEL R9, R9, RZ, P2 ;  /* 0x000000ff09097208 */ /* 0x000fe20001000000 */
[----:B------:R-:W-:Y:S08]  /*0420*/  @P0 EXIT ;  /* 0x000000000000094d */ /* 0x000ff00003800000 */
[----:B------:R-:W-:Y:S01]  /*0430*/  STG.E.64 desc[UR4][R2.64], R8 ;  /* 0x0000000802007986 */ /* 0x000fe2000c101b04 */
[----:B------:R-:W-:Y:S05]  /*0440*/  EXIT ;  /* 0x000000000000794d */ /* 0x000fea0003800000 */
.L_x_0:
[----:B------:R-:W-:-:S00]  /*0450*/  BRA `(.L_x_0) ;  /* 0xfffffffc00fc7947 */ /* 0x000fc0000383ffff */
[----:B------:R-:W-:-:S00]  /*0460*/  NOP ;  /* 0x0000000000007918 */ /* 0x000fc00000000000 */
        /* <DEDUP_REMOVED lines=9> */
.L_x_1:


//--------------------- .nv.global.init           --------------------------
	.section	.nv.global.init,"aw",@progbits
.nv.global.init:
	.type		_$_str,@object
	.size		_$_str,(_$_str_$_2 - _$_str)
_$_str:
        /*0000*/ 	.byte	0x5f, 0x5f, 0x43, 0x55, 0x44, 0x41, 0x5f, 0x46, 0x54, 0x5a, 0x00
	.type		_$_str_$_2,@object
	.size		_$_str_$_2,(.L_1 - _$_str_$_2)
_$_str_$_2:
        /*000b*/ 	.byte	0x5f, 0x5f, 0x43, 0x55, 0x44, 0x41, 0x5f, 0x50, 0x52, 0x45, 0x43, 0x5f, 0x53, 0x51, 0x52, 0x54
        /*001b*/ 	.byte	0x00
.L_1:


//--------------------- .nv.constant0.triton_poi_fused__native_batch_norm_legit_no_training_relu_37 --------------------------
	.section	.nv.constant0.triton_poi_fused__native_batch_norm_legit_no_training_relu_37,"a",@progbits
	.sectionflags	@""
	.align	4
.nv.constant0.triton_poi_fused__native_batch_norm_legit_no_training_relu_37:
	.zero		580
